//
// Generated by NVIDIA NVVM Compiler
//
// Compiler Build ID: CL-36424714
// Cuda compilation tools, release 13.0, V13.0.88
// Based on NVVM 20.0.0
//

.version 9.0
.target sm_100
.address_size 64

	// .globl	_Z18max_pool_1d_kernelPKfPfiiiiii

.visible .entry _Z18max_pool_1d_kernelPKfPfiiiiii(
	.param .u64 .ptr .align 1 _Z18max_pool_1d_kernelPKfPfiiiiii_param_0,
	.param .u64 .ptr .align 1 _Z18max_pool_1d_kernelPKfPfiiiiii_param_1,
	.param .u32 _Z18max_pool_1d_kernelPKfPfiiiiii_param_2,
	.param .u32 _Z18max_pool_1d_kernelPKfPfiiiiii_param_3,
	.param .u32 _Z18max_pool_1d_kernelPKfPfiiiiii_param_4,
	.param .u32 _Z18max_pool_1d_kernelPKfPfiiiiii_param_5,
	.param .u32 _Z18max_pool_1d_kernelPKfPfiiiiii_param_6,
	.param .u32 _Z18max_pool_1d_kernelPKfPfiiiiii_param_7
)
{
	.reg .pred 	%p<56>;
	.reg .b32 	%r<78>;
	.reg .b32 	%f<81>;
	.reg .b64 	%rd<37>;

	ld.param.u64 	%rd3, [_Z18max_pool_1d_kernelPKfPfiiiiii_param_0];
	ld.param.u64 	%rd2, [_Z18max_pool_1d_kernelPKfPfiiiiii_param_1];
	ld.param.u32 	%r46, [_Z18max_pool_1d_kernelPKfPfiiiiii_param_2];
	ld.param.u32 	%r47, [_Z18max_pool_1d_kernelPKfPfiiiiii_param_3];
	ld.param.u32 	%r48, [_Z18max_pool_1d_kernelPKfPfiiiiii_param_4];
	ld.param.u32 	%r49, [_Z18max_pool_1d_kernelPKfPfiiiiii_param_5];
	ld.param.u32 	%r50, [_Z18max_pool_1d_kernelPKfPfiiiiii_param_6];
	ld.param.u32 	%r51, [_Z18max_pool_1d_kernelPKfPfiiiiii_param_7];
	cvta.to.global.u64 	%rd1, %rd3;
	mov.u32 	%r52, %ctaid.x;
	mov.u32 	%r53, %ntid.x;
	mov.u32 	%r54, %tid.x;
	mad.lo.s32 	%r1, %r52, %r53, %r54;
	setp.ge.s32 	%p1, %r1, %r51;
	@%p1 bra 	$L__BB0_43;
	setp.lt.s32 	%p2, %r47, 1;
	mov.f32 	%f60, 0fFF7FFFFF;
	@%p2 bra 	$L__BB0_42;
	mul.lo.s32 	%r2, %r48, %r1;
	sub.s32 	%r3, %r2, %r49;
	and.b32  	%r4, %r47, 7;
	setp.lt.u32 	%p3, %r47, 8;
	mov.f32 	%f60, 0fFF7FFFFF;
	mov.b32 	%r76, 0;
	@%p3 bra 	$L__BB0_21;
	and.b32  	%r76, %r47, 2147483640;
	neg.s32 	%r74, %r76;
	add.s32 	%r56, %r50, %r2;
	sub.s32 	%r73, %r56, %r49;
	shl.b32 	%r8, %r50, 3;
	shl.b32 	%r57, %r50, 1;
	add.s32 	%r58, %r2, %r57;
	sub.s32 	%r72, %r58, %r49;
	mad.lo.s32 	%r59, %r50, 3, %r2;
	sub.s32 	%r71, %r59, %r49;
	shl.b32 	%r60, %r50, 2;
	add.s32 	%r61, %r2, %r60;
	sub.s32 	%r70, %r61, %r49;
	mad.lo.s32 	%r62, %r50, 5, %r2;
	sub.s32 	%r69, %r62, %r49;
	mad.lo.s32 	%r63, %r50, 6, %r2;
	sub.s32 	%r68, %r63, %r49;
	mad.lo.s32 	%r64, %r50, 7, %r2;
	sub.s32 	%r67, %r64, %r49;
	mov.f32 	%f60, 0fFF7FFFFF;
	mov.u32 	%r66, %r3;
$L__BB0_4:
	.pragma "nounroll";
	setp.lt.s32 	%p4, %r66, 0;
	setp.ge.s32 	%p5, %r66, %r46;
	or.pred  	%p6, %p4, %p5;
	@%p6 bra 	$L__BB0_6;
	mul.wide.u32 	%rd4, %r66, 4;
	add.s64 	%rd5, %rd1, %rd4;
	ld.global.f32 	%f42, [%rd5];
	max.f32 	%f60, %f60, %f42;
$L__BB0_6:
	setp.lt.s32 	%p7, %r73, 0;
	setp.ge.s32 	%p8, %r73, %r46;
	or.pred  	%p9, %p7, %p8;
	@%p9 bra 	$L__BB0_8;
	mul.wide.u32 	%rd6, %r73, 4;
	add.s64 	%rd7, %rd1, %rd6;
	ld.global.f32 	%f43, [%rd7];
	max.f32 	%f60, %f60, %f43;
$L__BB0_8:
	setp.lt.s32 	%p10, %r72, 0;
	setp.ge.s32 	%p11, %r72, %r46;
	or.pred  	%p12, %p10, %p11;
	@%p12 bra 	$L__BB0_10;
	mul.wide.u32 	%rd8, %r72, 4;
	add.s64 	%rd9, %rd1, %rd8;
	ld.global.f32 	%f44, [%rd9];
	max.f32 	%f60, %f60, %f44;
$L__BB0_10:
	setp.lt.s32 	%p13, %r71, 0;
	setp.ge.s32 	%p14, %r71, %r46;
	or.pred  	%p15, %p13, %p14;
	@%p15 bra 	$L__BB0_12;
	mul.wide.u32 	%rd10, %r71, 4;
	add.s64 	%rd11, %rd1, %rd10;
	ld.global.f32 	%f45, [%rd11];
	max.f32 	%f60, %f60, %f45;
$L__BB0_12:
	setp.lt.s32 	%p16, %r70, 0;
	setp.ge.s32 	%p17, %r70, %r46;
	or.pred  	%p18, %p16, %p17;
	@%p18 bra 	$L__BB0_14;
	mul.wide.u32 	%rd12, %r70, 4;
	add.s64 	%rd13, %rd1, %rd12;
	ld.global.f32 	%f46, [%rd13];
	max.f32 	%f60, %f60, %f46;
$L__BB0_14:
	setp.lt.s32 	%p19, %r69, 0;
	setp.ge.s32 	%p20, %r69, %r46;
	or.pred  	%p21, %p19, %p20;
	@%p21 bra 	$L__BB0_16;
	mul.wide.u32 	%rd14, %r69, 4;
	add.s64 	%rd15, %rd1, %rd14;
	ld.global.f32 	%f47, [%rd15];
	max.f32 	%f60, %f60, %f47;
$L__BB0_16:
	setp.lt.s32 	%p22, %r68, 0;
	setp.ge.s32 	%p23, %r68, %r46;
	or.pred  	%p24, %p22, %p23;
	@%p24 bra 	$L__BB0_18;
	mul.wide.u32 	%rd16, %r68, 4;
	add.s64 	%rd17, %rd1, %rd16;
	ld.global.f32 	%f48, [%rd17];
	max.f32 	%f60, %f60, %f48;
$L__BB0_18:
	setp.lt.s32 	%p25, %r67, 0;
	setp.ge.s32 	%p26, %r67, %r46;
	or.pred  	%p27, %p25, %p26;
	@%p27 bra 	$L__BB0_20;
	mul.wide.u32 	%rd18, %r67, 4;
	add.s64 	%rd19, %rd1, %rd18;
	ld.global.f32 	%f49, [%rd19];
	max.f32 	%f60, %f60, %f49;
$L__BB0_20:
	add.s32 	%r74, %r74, 8;
	add.s32 	%r73, %r73, %r8;
	add.s32 	%r72, %r72, %r8;
	add.s32 	%r71, %r71, %r8;
	add.s32 	%r70, %r70, %r8;
	add.s32 	%r69, %r69, %r8;
	add.s32 	%r68, %r68, %r8;
	add.s32 	%r67, %r67, %r8;
	add.s32 	%r66, %r66, %r8;
	setp.ne.s32 	%p28, %r74, 0;
	@%p28 bra 	$L__BB0_4;
$L__BB0_21:
	setp.eq.s32 	%p29, %r4, 0;
	@%p29 bra 	$L__BB0_42;
	and.b32  	%r34, %r47, 3;
	setp.lt.u32 	%p30, %r4, 4;
	@%p30 bra 	$L__BB0_32;
	mad.lo.s32 	%r35, %r76, %r50, %r3;
	setp.lt.s32 	%p31, %r35, 0;
	setp.ge.s32 	%p32, %r35, %r46;
	or.pred  	%p33, %p31, %p32;
	@%p33 bra 	$L__BB0_25;
	mul.wide.u32 	%rd20, %r35, 4;
	add.s64 	%rd21, %rd1, %rd20;
	ld.global.f32 	%f51, [%rd21];
	max.f32 	%f60, %f60, %f51;
$L__BB0_25:
	add.s32 	%r36, %r35, %r50;
	setp.lt.s32 	%p34, %r36, 0;
	setp.ge.s32 	%p35, %r36, %r46;
	or.pred  	%p36, %p34, %p35;
	@%p36 bra 	$L__BB0_27;
	mul.wide.u32 	%rd22, %r36, 4;
	add.s64 	%rd23, %rd1, %rd22;
	ld.global.f32 	%f52, [%rd23];
	max.f32 	%f60, %f60, %f52;
$L__BB0_27:
	add.s32 	%r37, %r36, %r50;
	setp.lt.s32 	%p37, %r37, 0;
	setp.ge.s32 	%p38, %r37, %r46;
	or.pred  	%p39, %p37, %p38;
	@%p39 bra 	$L__BB0_29;
	mul.wide.u32 	%rd24, %r37, 4;
	add.s64 	%rd25, %rd1, %rd24;
	ld.global.f32 	%f53, [%rd25];
	max.f32 	%f60, %f60, %f53;
$L__BB0_29:
	add.s32 	%r38, %r37, %r50;
	setp.lt.s32 	%p40, %r38, 0;
	setp.ge.s32 	%p41, %r38, %r46;
	or.pred  	%p42, %p40, %p41;
	@%p42 bra 	$L__BB0_31;
	mul.wide.u32 	%rd26, %r38, 4;
	add.s64 	%rd27, %rd1, %rd26;
	ld.global.f32 	%f54, [%rd27];
	max.f32 	%f60, %f60, %f54;
$L__BB0_31:
	add.s32 	%r76, %r76, 4;
$L__BB0_32:
	setp.eq.s32 	%p43, %r34, 0;
	@%p43 bra 	$L__BB0_42;
	setp.eq.s32 	%p44, %r34, 1;
	@%p44 bra 	$L__BB0_39;
	mad.lo.s32 	%r41, %r76, %r50, %r3;
	setp.lt.s32 	%p45, %r41, 0;
	setp.ge.s32 	%p46, %r41, %r46;
	or.pred  	%p47, %p45, %p46;
	@%p47 bra 	$L__BB0_36;
	mul.wide.u32 	%rd28, %r41, 4;
	add.s64 	%rd29, %rd1, %rd28;
	ld.global.f32 	%f56, [%rd29];
	max.f32 	%f60, %f60, %f56;
$L__BB0_36:
	add.s32 	%r42, %r41, %r50;
	setp.lt.s32 	%p48, %r42, 0;
	setp.ge.s32 	%p49, %r42, %r46;
	or.pred  	%p50, %p48, %p49;
	@%p50 bra 	$L__BB0_38;
	mul.wide.u32 	%rd30, %r42, 4;
	add.s64 	%rd31, %rd1, %rd30;
	ld.global.f32 	%f57, [%rd31];
	max.f32 	%f60, %f60, %f57;
$L__BB0_38:
	add.s32 	%r76, %r76, 2;
$L__BB0_39:
	and.b32  	%r65, %r47, 1;
	setp.eq.b32 	%p51, %r65, 1;
	not.pred 	%p52, %p51;
	@%p52 bra 	$L__BB0_42;
	mad.lo.s32 	%r45, %r76, %r50, %r3;
	setp.lt.s32 	%p53, %r45, 0;
	setp.ge.s32 	%p54, %r45, %r46;
	or.pred  	%p55, %p53, %p54;
	@%p55 bra 	$L__BB0_42;
	mul.wide.u32 	%rd32, %r45, 4;
	add.s64 	%rd33, %rd1, %rd32;
	ld.global.f32 	%f58, [%rd33];
	max.f32 	%f60, %f60, %f58;
$L__BB0_42:
	cvta.to.global.u64 	%rd34, %rd2;
	mul.wide.s32 	%rd35, %r1, 4;
	add.s64 	%rd36, %rd34, %rd35;
	st.global.f32 	[%rd36], %f60;
$L__BB0_43:
	ret;

}


// ===== COMPILED SASS (sm_100) =====

	.target	sm_100

	.elftype	@"ET_EXEC"


//--------------------- .note.nv.tkinfo           --------------------------
	.section	.note.nv.tkinfo,"",@"SHT_NOTE"
	.sectionflags	@"SHF_NOTE_NV_TKINFO"
	.tkinfo
        /*0018*/ 	.word	0x00000002
        /*0030*/ 	.string	""
        /*0030*/ 	.string	"ptxas"
        /*0030*/ 	.string	"Cuda compilation tools, release 13.0, V13.0.88"
        /*0030*/ 	.string	"Build cuda_13.0.r13.0/compiler.36424714_0"
        /*0030*/ 	.string	"-arch sm_100 -m 64 "



//--------------------- .note.nv.cuinfo           --------------------------
	.section	.note.nv.cuinfo,"",@"SHT_NOTE"
	.sectionflags	@"SHF_NOTE_NV_CUINFO"
        /*0018*/ 	.short	0x0002
        /*001a*/ 	.short	0x0064
        /*001c*/ 	.short	0x0082
	.zero		2


//--------------------- .nv.info                  --------------------------
	.section	.nv.info,"",@"SHT_CUDA_INFO"
	.align	4


	//----- nvinfo : EIATTR_REGCOUNT
	.align		4
        /*0000*/ 	.byte	0x04, 0x2f
        /*0002*/ 	.short	(.L_1 - .L_0)
	.align		4
.L_0:
        /*0004*/ 	.word	index@(_Z18max_pool_1d_kernelPKfPfiiiiii)
        /*0008*/ 	.word	0x00000020


	//----- nvinfo : EIATTR_FRAME_SIZE
	.align		4
.L_1:
        /*000c*/ 	.byte	0x04, 0x11
        /*000e*/ 	.short	(.L_3 - .L_2)
	.align		4
.L_2:
        /*0010*/ 	.word	index@(_Z18max_pool_1d_kernelPKfPfiiiiii)
        /*0014*/ 	.word	0x00000000


	//----- nvinfo : EIATTR_MIN_STACK_SIZE
	.align		4
.L_3:
        /*0018*/ 	.byte	0x04, 0x12
        /*001a*/ 	.short	(.L_5 - .L_4)
	.align		4
.L_4:
        /*001c*/ 	.word	index@(_Z18max_pool_1d_kernelPKfPfiiiiii)
        /*0020*/ 	.word	0x00000000
.L_5:


//--------------------- .nv.compat                --------------------------
	.section	.nv.compat,"",@"SHT_CUDA_COMPAT_INFO"
	.align	4
        /*0000*/ 	.byte	0x02, 0x09, 0x00, 0x00, 0x02, 0x02, 0x01, 0x00, 0x02, 0x05, 0x05, 0x00, 0x03, 0x07, 0x01, 0x01
        /*0010*/ 	.byte	0x02, 0x03, 0x00, 0x00, 0x02, 0x06, 0x01, 0x00, 0x04, 0x0b, 0x08, 0x00, 0x09, 0x00, 0x00, 0x00
        /*0020*/ 	.byte	0x00, 0x00, 0x00, 0x00


//--------------------- .nv.info._Z18max_pool_1d_kernelPKfPfiiiiii --------------------------
	.section	.nv.info._Z18max_pool_1d_kernelPKfPfiiiiii,"",@"SHT_CUDA_INFO"
	.sectionflags	@""
	.align	4


	//----- nvinfo : EIATTR_CUDA_API_VERSION
	.align		4
        /*0000*/ 	.byte	0x04, 0x37
        /*0002*/ 	.short	(.L_7 - .L_6)
.L_6:
        /*0004*/ 	.word	0x00000082


	//----- nvinfo : EIATTR_KPARAM_INFO
	.align		4
.L_7:
        /*0008*/ 	.byte	0x04, 0x17
        /*000a*/ 	.short	(.L_9 - .L_8)
.L_8:
        /*000c*/ 	.word	0x00000000
        /*0010*/ 	.short	0x0007
        /*0012*/ 	.short	0x0024
        /*0014*/ 	.byte	0x00, 0xf0, 0x11, 0x00


	//----- nvinfo : EIATTR_KPARAM_INFO
	.align		4
.L_9:
        /*0018*/ 	.byte	0x04, 0x17
        /*001a*/ 	.short	(.L_11 - .L_10)
.L_10:
        /*001c*/ 	.word	0x00000000
        /*0020*/ 	.short	0x0006
        /*0022*/ 	.short	0x0020
        /*0024*/ 	.byte	0x00, 0xf0, 0x11, 0x00


	//----- nvinfo : EIATTR_KPARAM_INFO
	.align		4
.L_11:
        /*0028*/ 	.byte	0x04, 0x17
        /*002a*/ 	.short	(.L_13 - .L_12)
.L_12:
        /*002c*/ 	.word	0x00000000
        /*0030*/ 	.short	0x0005
        /*0032*/ 	.short	0x001c
        /*0034*/ 	.byte	0x00, 0xf0, 0x11, 0x00


	//----- nvinfo : EIATTR_KPARAM_INFO
	.align		4
.L_13:
        /*0038*/ 	.byte	0x04, 0x17
        /*003a*/ 	.short	(.L_15 - .L_14)
.L_14:
        /*003c*/ 	.word	0x00000000
        /*0040*/ 	.short	0x0004
        /*0042*/ 	.short	0x0018
        /*0044*/ 	.byte	0x00, 0xf0, 0x11, 0x00


	//----- nvinfo : EIATTR_KPARAM_INFO
	.align		4
.L_15:
        /*0048*/ 	.byte	0x04, 0x17
        /*004a*/ 	.short	(.L_17 - .L_16)
.L_16:
        /*004c*/ 	.word	0x00000000
        /*0050*/ 	.short	0x0003
        /*0052*/ 	.short	0x0014
        /*0054*/ 	.byte	0x00, 0xf0, 0x11, 0x00


	//----- nvinfo : EIATTR_KPARAM_INFO
	.align		4
.L_17:
        /*0058*/ 	.byte	0x04, 0x17
        /*005a*/ 	.short	(.L_19 - .L_18)
.L_18:
        /*005c*/ 	.word	0x00000000
        /*0060*/ 	.short	0x0002
        /*0062*/ 	.short	0x0010
        /*0064*/ 	.byte	0x00, 0xf0, 0x11, 0x00


	//----- nvinfo : EIATTR_KPARAM_INFO
	.align		4
.L_19:
        /*0068*/ 	.byte	0x04, 0x17
        /*006a*/ 	.short	(.L_21 - .L_20)
.L_20:
        /*006c*/ 	.word	0x00000000
        /*0070*/ 	.short	0x0001
        /*0072*/ 	.short	0x0008
        /*0074*/ 	.byte	0x00, 0xf5, 0x21, 0x00


	//----- nvinfo : EIATTR_KPARAM_INFO
	.align		4
.L_21:
        /*0078*/ 	.byte	0x04, 0x17
        /*007a*/ 	.short	(.L_23 - .L_22)
.L_22:
        /*007c*/ 	.word	0x00000000
        /*0080*/ 	.short	0x0000
        /*0082*/ 	.short	0x0000
        /*0084*/ 	.byte	0x00, 0xf5, 0x21, 0x00


	//----- nvinfo : EIATTR_SPARSE_MMA_MASK
	.align		4
.L_23:
        /*0088*/ 	.byte	0x03, 0x50
        /*008a*/ 	.short	0x0000


	//----- nvinfo : EIATTR_MAXREG_COUNT
	.align		4
        /*008c*/ 	.byte	0x03, 0x1b
        /*008e*/ 	.short	0x00ff


	//----- nvinfo : EIATTR_MERCURY_ISA_VERSION
	.align		4
        /*0090*/ 	.byte	0x03, 0x5f
        /*0092*/ 	.short	0x0101


	//----- nvinfo : EIATTR_VRC_CTA_INIT_COUNT
	.align		4
        /*0094*/ 	.byte	0x02, 0x4a
	.zero		1
	.zero		1


	//----- nvinfo : EIATTR_EXIT_INSTR_OFFSETS
	.align		4
        /*0098*/ 	.byte	0x04, 0x1c
        /*009a*/ 	.short	(.L_25 - .L_24)


	//   ....[0]....
.L_24:
        /*009c*/ 	.word	0x00000070


	//   ....[1]....
        /*00a0*/ 	.word	0x00000b00


	//----- nvinfo : EIATTR_CRS_STACK_SIZE
	.align		4
.L_25:
        /*00a4*/ 	.byte	0x04, 0x1e
        /*00a6*/ 	.short	(.L_27 - .L_26)
.L_26:
        /*00a8*/ 	.word	0x00000000


	//----- nvinfo : EIATTR_CBANK_PARAM_SIZE
	.align		4
.L_27:
        /*00ac*/ 	.byte	0x03, 0x19
        /*00ae*/ 	.short	0x0028


	//----- nvinfo : EIATTR_PARAM_CBANK
	.align		4
        /*00b0*/ 	.byte	0x04, 0x0a
        /*00b2*/ 	.short	(.L_29 - .L_28)
	.align		4
.L_28:
        /*00b4*/ 	.word	index@(.nv.constant0._Z18max_pool_1d_kernelPKfPfiiiiii)
        /*00b8*/ 	.short	0x0380
        /*00ba*/ 	.short	0x0028


	//----- nvinfo : EIATTR_SW_WAR
	.align		4
.L_29:
        /*00bc*/ 	.byte	0x04, 0x36
        /*00be*/ 	.short	(.L_31 - .L_30)
.L_30:
        /*00c0*/ 	.word	0x00000008
.L_31:


//--------------------- .nv.callgraph             --------------------------
	.section	.nv.callgraph,"",@"SHT_CUDA_CALLGRAPH"
	.align	4
	.sectionentsize	8
	.align		4
        /*0000*/ 	.word	0x00000000
	.align		4
        /*0004*/ 	.word	0xffffffff
	.align		4
        /*0008*/ 	.word	0x00000000
	.align		4
        /*000c*/ 	.word	0xfffffffe
	.align		4
        /*0010*/ 	.word	0x00000000
	.align		4
        /*0014*/ 	.word	0xfffffffd
	.align		4
        /*0018*/ 	.word	0x00000000
	.align		4
        /*001c*/ 	.word	0xfffffffc


//--------------------- .text._Z18max_pool_1d_kernelPKfPfiiiiii --------------------------
	.section	.text._Z18max_pool_1d_kernelPKfPfiiiiii,"ax",@progbits
	.align	128
        .global         _Z18max_pool_1d_kernelPKfPfiiiiii
        .type           _Z18max_pool_1d_kernelPKfPfiiiiii,@function
        .size           _Z18max_pool_1d_kernelPKfPfiiiiii,(.L_x_7 - _Z18max_pool_1d_kernelPKfPfiiiiii)
        .other          _Z18max_pool_1d_kernelPKfPfiiiiii,@"STO_CUDA_ENTRY STV_DEFAULT"
_Z18max_pool_1d_kernelPKfPfiiiiii:
.text._Z18max_pool_1d_kernelPKfPfiiiiii:
[----:B------:R-:W-:Y:S01]  /*0000*/  LDC R1, c[0x0][0x37c] ;  /* 0x0000df00ff017b82 */ /* 0x000fe20000000800 */
[----:B------:R-:W0:Y:S07]  /*0010*/  S2R R3, SR_TID.X ;  /* 0x0000000000037919 */ /* 0x000e2e0000002100 */
[----:B------:R-:W0:Y:S01]  /*0020*/  S2UR UR4, SR_CTAID.X ;  /* 0x00000000000479c3 */ /* 0x000e220000002500 */
[----:B------:R-:W1:Y:S07]  /*0030*/  LDCU UR5, c[0x0][0x3a4] ;  /* 0x00007480ff0577ac */ /* 0x000e6e0008000800 */
[----:B------:R-:W0:Y:S02]  /*0040*/  LDC R2, c[0x0][0x360] ;  /* 0x0000d800ff027b82 */ /* 0x000e240000000800 */
[----:B0-----:R-:W-:-:S05]  /*0050*/  IMAD R2, R2, UR4, R3 ;  /* 0x0000000402027c24 */ /* 0x001fca000f8e0203 */
[----:B-1----:R-:W-:-:S13]  /*0060*/  ISETP.GE.AND P0, PT, R2, UR5, PT ;  /* 0x0000000502007c0c */ /* 0x002fda000bf06270 */
[----:B------:R-:W-:Y:S05]  /*0070*/  @P0 EXIT ;  /* 0x000000000000094d */ /* 0x000fea0003800000 */
[----:B------:R-:W0:Y:S01]  /*0080*/  LDCU UR5, c[0x0][0x394] ;  /* 0x00007280ff0577ac */ /* 0x000e220008000800 */
[----:B------:R-:W-:Y:S01]  /*0090*/  IMAD.MOV.U32 R0, RZ, RZ, -0x800001 ;  /* 0xff7fffffff007424 */ /* 0x000fe200078e00ff */
[----:B------:R-:W1:Y:S01]  /*00a0*/  LDCU.64 UR8, c[0x0][0x358] ;  /* 0x00006b00ff0877ac */ /* 0x000e620008000a00 */
[----:B0-----:R-:W-:-:S09]  /*00b0*/  UISETP.GE.AND UP0, UPT, UR5, 0x1, UPT ;  /* 0x000000010500788c */ /* 0x001fd2000bf06270 */
[----:B-1----:R-:W-:Y:S05]  /*00c0*/  BRA.U !UP0, `(.L_x_0) ;  /* 0x0000000908807547 */ /* 0x002fea000b800000 */
[----:B------:R-:W0:Y:S01]  /*00d0*/  LDCU.64 UR10, c[0x0][0x398] ;  /* 0x00007300ff0a77ac */ /* 0x000e220008000a00 */
[----:B------:R-:W-:Y:S01]  /*00e0*/  IMAD.MOV.U32 R0, RZ, RZ, -0x800001 ;  /* 0xff7fffffff007424 */ /* 0x000fe200078e00ff */
[----:B------:R-:W-:Y:S02]  /*00f0*/  UISETP.GE.U32.AND UP1, UPT, UR5, 0x8, UPT ;  /* 0x000000080500788c */ /* 0x000fe4000bf26070 */
[----:B------:R-:W-:Y:S01]  /*0100*/  ULOP3.LUT UR6, UR5, 0x7, URZ, 0xc0, !UPT ;  /* 0x0000000705067892 */ /* 0x000fe2000f8ec0ff */
[----:B------:R-:W-:-:S03]  /*0110*/  UMOV UR4, URZ ;  /* 0x000000ff00047c82 */ /* 0x000fc60008000000 */
[----:B------:R-:W-:Y:S01]  /*0120*/  UISETP.NE.AND UP0, UPT, UR6, URZ, UPT ;  /* 0x000000ff0600728c */ /* 0x000fe2000bf05270 */
[----:B0-----:R-:W-:-:S04]  /*0130*/  IMAD R5, R2, UR10, RZ ;  /* 0x0000000a02057c24 */ /* 0x001fc8000f8e02ff */
[----:B------:R-:W-:Y:S01]  /*0140*/  VIADD R3, R5, -UR11 ;  /* 0x8000000b05037c36 */ /* 0x000fe20008000000 */
[----:B------:R-:W-:Y:S06]  /*0150*/  BRA.U !UP1, `(.L_x_1) ;  /* 0x00000005093c7547 */ /* 0x000fec000b800000 */
[----:B------:R-:W0:Y:S01]  /*0160*/  LDC R8, c[0x0][0x3a0] ;  /* 0x0000e800ff087b82 */ /* 0x000e220000000800 */
[----:B------:R-:W-:Y:S01]  /*0170*/  ULOP3.LUT UR4, UR5, 0x7ffffff8, URZ, 0xc0, !UPT ;  /* 0x7ffffff805047892 */ /* 0x000fe2000f8ec0ff */
[----:B------:R-:W1:Y:S03]  /*0180*/  LDCU UR7, c[0x0][0x390] ;  /* 0x00007200ff0777ac */ /* 0x000e660008000800 */
[----:B------:R-:W-:-:S03]  /*0190*/  UIADD3 UR5, UPT, UPT, -UR4, URZ, URZ ;  /* 0x000000ff04057290 */ /* 0x000fc6000fffe1ff */
[----:B------:R-:W2:Y:S01]  /*01a0*/  LDC R4, c[0x0][0x3a0] ;  /* 0x0000e800ff047b82 */ /* 0x000ea20000000800 */
[C-C-:B0-----:R-:W-:Y:S01]  /*01b0*/  IMAD R0, R8.reuse, 0x2, R5.reuse ;  /* 0x0000000208007824 */ /* 0x141fe200078e0205 */
[----:B------:R-:W-:Y:S01]  /*01c0*/  IADD3 R6, PT, PT, R5, -UR11, R8 ;  /* 0x8000000b05067c10 */ /* 0x000fe2000fffe008 */
[C-C-:B------:R-:W-:Y:S02]  /*01d0*/  IMAD R25, R8.reuse, 0x5, R5.reuse ;  /* 0x0000000508197824 */ /* 0x140fe400078e0205 */
[C-C-:B------:R-:W-:Y:S02]  /*01e0*/  IMAD R7, R8.reuse, 0x3, R5.reuse ;  /* 0x0000000308077824 */ /* 0x140fe400078e0205 */
[C-C-:B------:R-:W-:Y:S01]  /*01f0*/  IMAD R9, R8.reuse, 0x4, R5.reuse ;  /* 0x0000000408097824 */ /* 0x140fe200078e0205 */
[----:B------:R-:W-:Y:S01]  /*0200*/  IADD3 R25, PT, PT, R25, -UR11, RZ ;  /* 0x8000000b19197c10 */ /* 0x000fe2000fffe0ff */
[C-C-:B------:R-:W-:Y:S02]  /*0210*/  IMAD R27, R8.reuse, 0x6, R5.reuse ;  /* 0x00000006081b7824 */ /* 0x140fe400078e0205 */
[----:B------:R-:W-:-:S02]  /*0220*/  IMAD R29, R8, 0x7, R5 ;  /* 0x00000007081d7824 */ /* 0x000fc400078e0205 */
[----:B------:R-:W-:Y:S02]  /*0230*/  VIADD R5, R0, -UR11 ;  /* 0x8000000b00057c36 */ /* 0x000fe40008000000 */
[----:B------:R-:W-:Y:S02]  /*0240*/  VIADD R7, R7, -UR11 ;  /* 0x8000000b07077c36 */ /* 0x000fe40008000000 */
[----:B------:R-:W-:Y:S02]  /*0250*/  VIADD R9, R9, -UR11 ;  /* 0x8000000b09097c36 */ /* 0x000fe40008000000 */
[----:B------:R-:W-:Y:S02]  /*0260*/  VIADD R27, R27, -UR11 ;  /* 0x8000000b1b1b7c36 */ /* 0x000fe40008000000 */
[----:B------:R-:W-:Y:S02]  /*0270*/  VIADD R29, R29, -UR11 ;  /* 0x8000000b1d1d7c36 */ /* 0x000fe40008000000 */
[----:B------:R-:W-:-:S02]  /*0280*/  IMAD.MOV.U32 R0, RZ, RZ, -0x800001 ;  /* 0xff7fffffff007424 */ /* 0x000fc400078e00ff */
[----:B-12---:R-:W-:-:S07]  /*0290*/  IMAD.MOV.U32 R8, RZ, RZ, R3 ;  /* 0x000000ffff087224 */ /* 0x006fce00078e0003 */
.L_x_2:
[----:B------:R-:W-:-:S04]  /*02a0*/  ISETP.GE.AND P6, PT, R8, UR7, PT ;  /* 0x0000000708007c0c */ /* 0x000fc8000bfc6270 */
[----:B------:R-:W-:-:S13]  /*02b0*/  ISETP.LT.OR P6, PT, R8, RZ, P6 ;  /* 0x000000ff0800720c */ /* 0x000fda00037c1670 */
[----:B------:R-:W0:Y:S02]  /*02c0*/  @!P6 LDC.64 R10, c[0x0][0x380] ;  /* 0x0000e000ff0aeb82 */ /* 0x000e240000000a00 */
[----:B0-----:R-:W-:-:S06]  /*02d0*/  @!P6 IMAD.WIDE.U32 R10, R8, 0x4, R10 ;  /* 0x00000004080ae825 */ /* 0x001fcc00078e000a */
[----:B------:R-:W2:Y:S01]  /*02e0*/  @!P6 LDG.E R11, desc[UR8][R10.64] ;  /* 0x000000080a0be981 */ /* 0x000ea2000c1e1900 */
[C---:B------:R-:W-:Y:S02]  /*02f0*/  ISETP.GE.AND P0, PT, R6.reuse, UR7, PT ;  /* 0x0000000706007c0c */ /* 0x040fe4000bf06270 */
[C---:B------:R-:W-:Y:S02]  /*0300*/  ISETP.GE.AND P4, PT, R5.reuse, UR7, PT ;  /* 0x0000000705007c0c */ /* 0x040fe4000bf86270 */
[----:B------:R-:W-:Y:S02]  /*0310*/  ISETP.LT.OR P0, PT, R6, RZ, P0 ;  /* 0x000000ff0600720c */ /* 0x000fe40000701670 */
[----:B------:R-:W-:Y:S02]  /*0320*/  ISETP.LT.OR P4, PT, R5, RZ, P4 ;  /* 0x000000ff0500720c */ /* 0x000fe40002781670 */
[----:B------:R-:W-:Y:S02]  /*0330*/  ISETP.GE.AND P3, PT, R7, UR7, PT ;  /* 0x0000000707007c0c */ /* 0x000fe4000bf66270 */
[----:B------:R-:W-:-:S02]  /*0340*/  ISETP.GE.AND P2, PT, R9, UR7, PT ;  /* 0x0000000709007c0c */ /* 0x000fc4000bf46270 */
[----:B------:R-:W-:Y:S02]  /*0350*/  ISETP.LT.OR P3, PT, R7, RZ, P3 ;  /* 0x000000ff0700720c */ /* 0x000fe40001f61670 */
[----:B------:R-:W-:Y:S02]  /*0360*/  ISETP.GE.AND P1, PT, R25, UR7, PT ;  /* 0x0000000719007c0c */ /* 0x000fe4000bf26270 */
[----:B------:R-:W-:Y:S01]  /*0370*/  ISETP.LT.OR P2, PT, R9, RZ, P2 ;  /* 0x000000ff0900720c */ /* 0x000fe20001741670 */
[----:B------:R-:W0:Y:S01]  /*0380*/  @!P0 LDC.64 R18, c[0x0][0x380] ;  /* 0x0000e000ff128b82 */ /* 0x000e220000000a00 */
[----:B------:R-:W-:Y:S02]  /*0390*/  ISETP.GE.AND P5, PT, R27, UR7, PT ;  /* 0x000000071b007c0c */ /* 0x000fe4000bfa6270 */
[----:B------:R-:W-:Y:S02]  /*03a0*/  ISETP.LT.OR P1, PT, R25, RZ, P1 ;  /* 0x000000ff1900720c */ /* 0x000fe40000f21670 */
[----:B------:R-:W-:-:S03]  /*03b0*/  ISETP.LT.OR P5, PT, R27, RZ, P5 ;  /* 0x000000ff1b00720c */ /* 0x000fc60002fa1670 */
[----:B------:R-:W1:Y:S08]  /*03c0*/  @!P4 LDC.64 R20, c[0x0][0x380] ;  /* 0x0000e000ff14cb82 */ /* 0x000e700000000a00 */
[----:B------:R-:W3:Y:S08]  /*03d0*/  @!P2 LDC.64 R12, c[0x0][0x380] ;  /* 0x0000e000ff0cab82 */ /* 0x000ef00000000a00 */
[----:B------:R-:W4:Y:S01]  /*03e0*/  @!P1 LDC.64 R14, c[0x0][0x380] ;  /* 0x0000e000ff0e9b82 */ /* 0x000f220000000a00 */
[----:B0-----:R-:W-:-:S06]  /*03f0*/  @!P0 IMAD.WIDE.U32 R18, R6, 0x4, R18 ;  /* 0x0000000406128825 */ /* 0x001fcc00078e0012 */
[----:B------:R-:W5:Y:S01]  /*0400*/  @!P0 LDG.E R19, desc[UR8][R18.64] ;  /* 0x0000000812138981 */ /* 0x000f62000c1e1900 */
[----:B------:R-:W0:Y:S01]  /*0410*/  @!P5 LDC.64 R16, c[0x0][0x380] ;  /* 0x0000e000ff10db82 */ /* 0x000e220000000a00 */
[----:B-1----:R-:W-:-:S06]  /*0420*/  @!P4 IMAD.WIDE.U32 R20, R5, 0x4, R20 ;  /* 0x000000040514c825 */ /* 0x002fcc00078e0014 */
[----:B------:R-:W5:Y:S01]  /*0430*/  @!P4 LDG.E R21, desc[UR8][R20.64] ;  /* 0x000000081415c981 */ /* 0x000f62000c1e1900 */
[----:B---3--:R-:W-:-:S06]  /*0440*/  @!P2 IMAD.WIDE.U32 R12, R9, 0x4, R12 ;  /* 0x00000004090ca825 */ /* 0x008fcc00078e000c */
[----:B------:R-:W3:Y:S01]  /*0450*/  @!P2 LDG.E R13, desc[UR8][R12.64] ;  /* 0x000000080c0da981 */ /* 0x000ee2000c1e1900 */
[----:B----4-:R-:W-:-:S06]  /*0460*/  @!P1 IMAD.WIDE.U32 R14, R25, 0x4, R14 ;  /* 0x00000004190e9825 */ /* 0x010fcc00078e000e */
[----:B------:R-:W4:Y:S01]  /*0470*/  @!P1 LDG.E R15, desc[UR8][R14.64] ;  /* 0x000000080e0f9981 */ /* 0x000f22000c1e1900 */
[----:B0-----:R-:W-:-:S06]  /*0480*/  @!P5 IMAD.WIDE.U32 R16, R27, 0x4, R16 ;  /* 0x000000041b10d825 */ /* 0x001fcc00078e0010 */
[----:B------:R-:W4:Y:S01]  /*0490*/  @!P5 LDG.E R17, desc[UR8][R16.64] ;  /* 0x000000081011d981 */ /* 0x000f22000c1e1900 */
[----:B--2---:R-:W-:Y:S02]  /*04a0*/  @!P6 FMNMX R0, R0, R11, !PT ;  /* 0x0000000b0000e209 */ /* 0x004fe40007800000 */
[C---:B------:R-:W-:Y:S01]  /*04b0*/  ISETP.GE.AND P6, PT, R29.reuse, UR7, PT ;  /* 0x000000071d007c0c */ /* 0x040fe2000bfc6270 */
[----:B------:R-:W0:Y:S03]  /*04c0*/  @!P3 LDC.64 R10, c[0x0][0x380] ;  /* 0x0000e000ff0abb82 */ /* 0x000e260000000a00 */
[----:B------:R-:W-:-:S13]  /*04d0*/  ISETP.LT.OR P6, PT, R29, RZ, P6 ;  /* 0x000000ff1d00720c */ /* 0x000fda00037c1670 */
[----:B------:R-:W1:Y:S01]  /*04e0*/  @!P6 LDC.64 R22, c[0x0][0x380] ;  /* 0x0000e000ff16eb82 */ /* 0x000e620000000a00 */
[----:B0-----:R-:W-:-:S06]  /*04f0*/  @!P3 IMAD.WIDE.U32 R10, R7, 0x4, R10 ;  /* 0x00000004070ab825 */ /* 0x001fcc00078e000a */
[----:B------:R-:W2:Y:S01]  /*0500*/  @!P3 LDG.E R11, desc[UR8][R10.64] ;  /* 0x000000080a0bb981 */ /* 0x000ea2000c1e1900 */
[----:B-1----:R-:W-:-:S06]  /*0510*/  @!P6 IMAD.WIDE.U32 R22, R29, 0x4, R22 ;  /* 0x000000041d16e825 */ /* 0x002fcc00078e0016 */
[----:B------:R-:W4:Y:S01]  /*0520*/  @!P6 LDG.E R23, desc[UR8][R22.64] ;  /* 0x000000081617e981 */ /* 0x000f22000c1e1900 */
[----:B-----5:R-:W-:Y:S01]  /*0530*/  @!P0 FMNMX R0, R0, R19, !PT ;  /* 0x0000001300008209 */ /* 0x020fe20007800000 */
[----:B------:R-:W-:-:S03]  /*0540*/  UIADD3 UR5, UPT, UPT, UR5, 0x8, URZ ;  /* 0x0000000805057890 */ /* 0x000fc6000fffe0ff */
[----:B------:R-:W-:Y:S01]  /*0550*/  @!P4 FMNMX R0, R0, R21, !PT ;  /* 0x000000150000c209 */ /* 0x000fe20007800000 */
[----:B------:R-:W-:Y:S01]  /*0560*/  UISETP.NE.AND UP1, UPT, UR5, URZ, UPT ;  /* 0x000000ff0500728c */ /* 0x000fe2000bf25270 */
[C---:B------:R-:W-:Y:S01]  /*0570*/  IMAD R8, R4.reuse, 0x8, R8 ;  /* 0x0000000804087824 */ /* 0x040fe200078e0208 */
[C---:B------:R-:W-:Y:S01]  /*0580*/  LEA R6, R4.reuse, R6, 0x3 ;  /* 0x0000000604067211 */ /* 0x040fe200078e18ff */
[C---:B------:R-:W-:Y:S01]  /*0590*/  IMAD R5, R4.reuse, 0x8, R5 ;  /* 0x0000000804057824 */ /* 0x040fe200078e0205 */
[C---:B------:R-:W-:Y:S01]  /*05a0*/  LEA R29, R4.reuse, R29, 0x3 ;  /* 0x0000001d041d7211 */ /* 0x040fe200078e18ff */
[C---:B------:R-:W-:Y:S02]  /*05b0*/  IMAD R7, R4.reuse, 0x8, R7 ;  /* 0x0000000804077824 */ /* 0x040fe400078e0207 */
[C---:B------:R-:W-:Y:S02]  /*05c0*/  IMAD R9, R4.reuse, 0x8, R9 ;  /* 0x0000000804097824 */ /* 0x040fe400078e0209 */
[----:B------:R-:W-:-:S02]  /*05d0*/  IMAD R25, R4, 0x8, R25 ;  /* 0x0000000804197824 */ /* 0x000fc400078e0219 */
[----:B------:R-:W-:Y:S01]  /*05e0*/  IMAD R27, R4, 0x8, R27 ;  /* 0x00000008041b7824 */ /* 0x000fe200078e021b */
[----:B--2---:R-:W-:-:S04]  /*05f0*/  @!P3 FMNMX R0, R0, R11, !PT ;  /* 0x0000000b0000b209 */ /* 0x004fc80007800000 */
[----:B---3--:R-:W-:-:S04]  /*0600*/  @!P2 FMNMX R0, R0, R13, !PT ;  /* 0x0000000d0000a209 */ /* 0x008fc80007800000 */
[----:B----4-:R-:W-:-:S04]  /*0610*/  @!P1 FMNMX R0, R0, R15, !PT ;  /* 0x0000000f00009209 */ /* 0x010fc80007800000 */
[----:B------:R-:W-:-:S04]  /*0620*/  @!P5 FMNMX R0, R0, R17, !PT ;  /* 0x000000110000d209 */ /* 0x000fc80007800000 */
[----:B------:R-:W-:Y:S01]  /*0630*/  @!P6 FMNMX R0, R0, R23, !PT ;  /* 0x000000170000e209 */ /* 0x000fe20007800000 */
[----:B------:R-:W-:Y:S06]  /*0640*/  BRA.U UP1, `(.L_x_2) ;  /* 0xfffffffd01147547 */ /* 0x000fec000b83ffff */
.L_x_1:
[----:B------:R-:W-:Y:S05]  /*0650*/  BRA.U !UP0, `(.L_x_0) ;  /* 0x00000005081c7547 */ /* 0x000fea000b800000 */
[----:B------:R-:W0:Y:S01]  /*0660*/  LDCU UR5, c[0x0][0x394] ;  /* 0x00007280ff0577ac */ /* 0x000e220008000800 */
[----:B------:R-:W-:Y:S02]  /*0670*/  UISETP.GE.U32.AND UP0, UPT, UR6, 0x4, UPT ;  /* 0x000000040600788c */ /* 0x000fe4000bf06070 */
[----:B0-----:R-:W-:-:S04]  /*0680*/  ULOP3.LUT UR7, UR5, 0x3, URZ, 0xc0, !UPT ;  /* 0x0000000305077892 */ /* 0x001fc8000f8ec0ff */
[----:B------:R-:W-:-:S03]  /*0690*/  UISETP.NE.AND UP1, UPT, UR7, URZ, UPT ;  /* 0x000000ff0700728c */ /* 0x000fc6000bf25270 */
[----:B------:R-:W-:Y:S08]  /*06a0*/  BRA.U !UP0, `(.L_x_3) ;  /* 0x00000001087c7547 */ /* 0x000ff0000b800000 */
[----:B------:R-:W0:Y:S01]  /*06b0*/  LDC R4, c[0x0][0x3a0] ;  /* 0x0000e800ff047b82 */ /* 0x000e220000000800 */
[----:B------:R-:W1:Y:S01]  /*06c0*/  LDCU UR6, c[0x0][0x390] ;  /* 0x00007200ff0677ac */ /* 0x000e620008000800 */
[----:B0-----:R-:W-:-:S04]  /*06d0*/  IMAD R13, R4, UR4, R3 ;  /* 0x00000004040d7c24 */ /* 0x001fc8000f8e0203 */
[C---:B------:R-:W-:Y:S01]  /*06e0*/  IMAD.IADD R15, R13.reuse, 0x1, R4 ;  /* 0x000000010d0f7824 */ /* 0x040fe200078e0204 */
[----:B-1----:R-:W-:-:S03]  /*06f0*/  ISETP.GE.AND P0, PT, R13, UR6, PT ;  /* 0x000000060d007c0c */ /* 0x002fc6000bf06270 */
[C-C-:B------:R-:W-:Y:S01]  /*0700*/  IMAD.IADD R17, R15.reuse, 0x1, R4.reuse ;  /* 0x000000010f117824 */ /* 0x140fe200078e0204 */
[----:B------:R-:W-:Y:S02]  /*0710*/  ISETP.GE.AND P1, PT, R15, UR6, PT ;  /* 0x000000060f007c0c */ /* 0x000fe4000bf26270 */
[----:B------:R-:W-:Y:S01]  /*0720*/  ISETP.LT.OR P0, PT, R13, RZ, P0 ;  /* 0x000000ff0d00720c */ /* 0x000fe20000701670 */
[----:B------:R-:W-:Y:S01]  /*0730*/  IMAD.IADD R19, R17, 0x1, R4 ;  /* 0x0000000111137824 */ /* 0x000fe200078e0204 */
[----:B------:R-:W-:Y:S02]  /*0740*/  ISETP.LT.OR P1, PT, R15, RZ, P1 ;  /* 0x000000ff0f00720c */ /* 0x000fe40000f21670 */
[----:B------:R-:W-:Y:S02]  /*0750*/  ISETP.GE.AND P2, PT, R17, UR6, PT ;  /* 0x0000000611007c0c */ /* 0x000fe4000bf46270 */
[----:B------:R-:W-:Y:S02]  /*0760*/  ISETP.GE.AND P3, PT, R19, UR6, PT ;  /* 0x0000000613007c0c */ /* 0x000fe4000bf66270 */
[----:B------:R-:W-:-:S02]  /*0770*/  ISETP.LT.OR P2, PT, R17, RZ, P2 ;  /* 0x000000ff1100720c */ /* 0x000fc40001741670 */
[----:B------:R-:W-:-:S03]  /*0780*/  ISETP.LT.OR P3, PT, R19, RZ, P3 ;  /* 0x000000ff1300720c */ /* 0x000fc60001f61670 */
[----:B------:R-:W0:Y:S08]  /*0790*/  @!P0 LDC.64 R6, c[0x0][0x380] ;  /* 0x0000e000ff068b82 */ /* 0x000e300000000a00 */
[----:B------:R-:W1:Y:S08]  /*07a0*/  @!P1 LDC.64 R8, c[0x0][0x380] ;  /* 0x0000e000ff089b82 */ /* 0x000e700000000a00 */
[----:B------:R-:W2:Y:S08]  /*07b0*/  @!P2 LDC.64 R10, c[0x0][0x380] ;  /* 0x0000e000ff0aab82 */ /* 0x000eb00000000a00 */
[----:B------:R-:W3:Y:S01]  /*07c0*/  @!P3 LDC.64 R4, c[0x0][0x380] ;  /* 0x0000e000ff04bb82 */ /* 0x000ee20000000a00 */
[----:B0-----:R-:W-:-:S06]  /*07d0*/  @!P0 IMAD.WIDE.U32 R6, R13, 0x4, R6 ;  /* 0x000000040d068825 */ /* 0x001fcc00078e0006 */
[----:B------:R-:W4:Y:S01]  /*07e0*/  @!P0 LDG.E R7, desc[UR8][R6.64] ;  /* 0x0000000806078981 */ /* 0x000f22000c1e1900 */
[----:B-1----:R-:W-:-:S06]  /*07f0*/  @!P1 IMAD.WIDE.U32 R8, R15, 0x4, R8 ;  /* 0x000000040f089825 */ /* 0x002fcc00078e0008 */
[----:B------:R-:W5:Y:S01]  /*0800*/  @!P1 LDG.E R9, desc[UR8][R8.64] ;  /* 0x0000000808099981 */ /* 0x000f62000c1e1900 */
[----:B--2---:R-:W-:-:S06]  /*0810*/  @!P2 IMAD.WIDE.U32 R10, R17, 0x4, R10 ;  /* 0x00000004110aa825 */ /* 0x004fcc00078e000a */
[----:B------:R-:W2:Y:S01]  /*0820*/  @!P2 LDG.E R11, desc[UR8][R10.64] ;  /* 0x000000080a0ba981 */ /* 0x000ea2000c1e1900 */
[----:B---3--:R-:W-:-:S06]  /*0830*/  @!P3 IMAD.WIDE.U32 R4, R19, 0x4, R4 ;  /* 0x000000041304b825 */ /* 0x008fcc00078e0004 */
[----:B------:R-:W3:Y:S01]  /*0840*/  @!P3 LDG.E R5, desc[UR8][R4.64] ;  /* 0x000000080405b981 */ /* 0x000ee2000c1e1900 */
[----:B------:R-:W-:Y:S01]  /*0850*/  UIADD3 UR4, UPT, UPT, UR4, 0x4, URZ ;  /* 0x0000000404047890 */ /* 0x000fe2000fffe0ff */
[----:B----4-:R-:W-:-:S04]  /*0860*/  @!P0 FMNMX R0, R0, R7, !PT ;  /* 0x0000000700008209 */ /* 0x010fc80007800000 */
[----:B-----5:R-:W-:-:S04]  /*0870*/  @!P1 FMNMX R0, R0, R9, !PT ;  /* 0x0000000900009209 */ /* 0x020fc80007800000 */
[----:B--2---:R-:W-:-:S04]  /*0880*/  @!P2 FMNMX R0, R0, R11, !PT ;  /* 0x0000000b0000a209 */ /* 0x004fc80007800000 */
[----:B---3--:R-:W-:-:S07]  /*0890*/  @!P3 FMNMX R0, R0, R5, !PT ;  /* 0x000000050000b209 */ /* 0x008fce0007800000 */
.L_x_3:
[----:B------:R-:W-:Y:S05]  /*08a0*/  BRA.U !UP1, `(.L_x_0) ;  /* 0x0000000109887547 */ /* 0x000fea000b800000 */
[----:B------:R-:W-:Y:S02]  /*08b0*/  UISETP.NE.AND UP0, UPT, UR7, 0x1, UPT ;  /* 0x000000010700788c */ /* 0x000fe4000bf05270 */
[----:B------:R-:W-:-:S04]  /*08c0*/  ULOP3.LUT UR5, UR5, 0x1, URZ, 0xc0, !UPT ;  /* 0x0000000105057892 */ /* 0x000fc8000f8ec0ff */
[----:B------:R-:W-:-:S03]  /*08d0*/  UISETP.NE.U32.AND UP1, UPT, UR5, 0x1, UPT ;  /* 0x000000010500788c */ /* 0x000fc6000bf25070 */
[----:B------:R-:W-:Y:S08]  /*08e0*/  BRA.U !UP0, `(.L_x_4) ;  /* 0x0000000108447547 */ /* 0x000ff0000b800000 */
[----:B------:R-:W0:Y:S01]  /*08f0*/  LDC R4, c[0x0][0x3a0] ;  /* 0x0000e800ff047b82 */ /* 0x000e220000000800 */
[----:B------:R-:W1:Y:S01]  /*0900*/  LDCU UR5, c[0x0][0x390] ;  /* 0x00007200ff0577ac */ /* 0x000e620008000800 */
[----:B0-----:R-:W-:-:S04]  /*0910*/  IMAD R11, R4, UR4, R3 ;  /* 0x00000004040b7c24 */ /* 0x001fc8000f8e0203 */
[C---:B------:R-:W-:Y:S01]  /*0920*/  IMAD.IADD R9, R11.reuse, 0x1, R4 ;  /* 0x000000010b097824 */ /* 0x040fe200078e0204 */
[----:B-1----:R-:W-:-:S04]  /*0930*/  ISETP.GE.AND P0, PT, R11, UR5, PT ;  /* 0x000000050b007c0c */ /* 0x002fc8000bf06270 */
[----:B------:R-:W-:Y:S02]  /*0940*/  ISETP.LT.OR P0, PT, R11, RZ, P0 ;  /* 0x000000ff0b00720c */ /* 0x000fe40000701670 */
[----:B------:R-:W-:-:S04]  /*0950*/  ISETP.GE.AND P1, PT, R9, UR5, PT ;  /* 0x0000000509007c0c */ /* 0x000fc8000bf26270 */
[----:B------:R-:W-:-:S07]  /*0960*/  ISETP.LT.OR P1, PT, R9, RZ, P1 ;  /* 0x000000ff0900720c */ /* 0x000fce0000f21670 */
[----:B------:R-:W0:Y:S08]  /*0970*/  @!P0 LDC.64 R4, c[0x0][0x380] ;  /* 0x0000e000ff048b82 */ /* 0x000e300000000a00 */
[----:B------:R-:W1:Y:S01]  /*0980*/  @!P1 LDC.64 R6, c[0x0][0x380] ;  /* 0x0000e000ff069b82 */ /* 0x000e620000000a00 */
[----:B0-----:R-:W-:-:S06]  /*0990*/  @!P0 IMAD.WIDE.U32 R4, R11, 0x4, R4 ;  /* 0x000000040b048825 */ /* 0x001fcc00078e0004 */
[----:B------:R-:W2:Y:S01]  /*09a0*/  @!P0 LDG.E R5, desc[UR8][R4.64] ;  /* 0x0000000804058981 */ /* 0x000ea2000c1e1900 */
[----:B-1----:R-:W-:-:S06]  /*09b0*/  @!P1 IMAD.WIDE.U32 R6, R9, 0x4, R6 ;  /* 0x0000000409069825 */ /* 0x002fcc00078e0006 */
[----:B------:R-:W3:Y:S01]  /*09c0*/  @!P1 LDG.E R7, desc[UR8][R6.64] ;  /* 0x0000000806079981 */ /* 0x000ee2000c1e1900 */
[----:B------:R-:W-:Y:S01]  /*09d0*/  UIADD3 UR4, UPT, UPT, UR4, 0x2, URZ ;  /* 0x0000000204047890 */ /* 0x000fe2000fffe0ff */
[----:B--2---:R-:W-:-:S04]  /*09e0*/  @!P0 FMNMX R0, R0, R5, !PT ;  /* 0x0000000500008209 */ /* 0x004fc80007800000 */
[----:B---3--:R-:W-:-:S07]  /*09f0*/  @!P1 FMNMX R0, R0, R7, !PT ;  /* 0x0000000700009209 */ /* 0x008fce0007800000 */
.L_x_4:
[----:B------:R-:W-:Y:S05]  /*0a00*/  BRA.U UP1, `(.L_x_0) ;  /* 0x0000000101307547 */ /* 0x000fea000b800000 */
[----:B------:R-:W0:Y:S01]  /*0a10*/  LDC R4, c[0x0][0x3a0] ;  /* 0x0000e800ff047b82 */ /* 0x000e220000000800 */
[----:B------:R-:W1:Y:S01]  /*0a20*/  LDCU UR5, c[0x0][0x390] ;  /* 0x00007200ff0577ac */ /* 0x000e620008000800 */
[----:B------:R-:W-:Y:S01]  /*0a30*/  BSSY.RECONVERGENT B0, `(.L_x_0) ;  /* 0x0000009000007945 */ /* 0x000fe20003800200 */
[----:B0-----:R-:W-:-:S05]  /*0a40*/  IMAD R3, R4, UR4, R3 ;  /* 0x0000000404037c24 */ /* 0x001fca000f8e0203 */
[----:B-1----:R-:W-:-:S04]  /*0a50*/  ISETP.GE.AND P0, PT, R3, UR5, PT ;  /* 0x0000000503007c0c */ /* 0x002fc8000bf06270 */
[----:B------:R-:W-:-:S13]  /*0a60*/  ISETP.LT.OR P0, PT, R3, RZ, P0 ;  /* 0x000000ff0300720c */ /* 0x000fda0000701670 */
[----:B------:R-:W-:Y:S05]  /*0a70*/  @P0 BRA `(.L_x_5) ;  /* 0x0000000000100947 */ /* 0x000fea0003800000 */
[----:B------:R-:W0:Y:S02]  /*0a80*/  LDC.64 R4, c[0x0][0x380] ;  /* 0x0000e000ff047b82 */ /* 0x000e240000000a00 */
[----:B0-----:R-:W-:-:S06]  /*0a90*/  IMAD.WIDE.U32 R4, R3, 0x4, R4 ;  /* 0x0000000403047825 */ /* 0x001fcc00078e0004 */
[----:B------:R-:W2:Y:S02]  /*0aa0*/  LDG.E R5, desc[UR8][R4.64] ;  /* 0x0000000804057981 */ /* 0x000ea4000c1e1900 */
[----:B--2---:R-:W-:-:S07]  /*0ab0*/  FMNMX R0, R0, R5, !PT ;  /* 0x0000000500007209 */ /* 0x004fce0007800000 */
.L_x_5:
[----:B------:R-:W-:Y:S05]  /*0ac0*/  BSYNC.RECONVERGENT B0 ;  /* 0x0000000000007941 */ /* 0x000fea0003800200 */
.L_x_0:
[----:B------:R-:W0:Y:S02]  /*0ad0*/  LDC.64 R4, c[0x0][0x388] ;  /* 0x0000e200ff047b82 */ /* 0x000e240000000a00 */
[----:B0-----:R-:W-:-:S05]  /*0ae0*/  IMAD.WIDE R2, R2, 0x4, R4 ;  /* 0x0000000402027825 */ /* 0x001fca00078e0204 */
[----:B------:R-:W-:Y:S01]  /*0af0*/  STG.E desc[UR8][R2.64], R0 ;  /* 0x0000000002007986 */ /* 0x000fe2000c101908 */
[----:B------:R-:W-:Y:S05]  /*0b00*/  EXIT ;  /* 0x000000000000794d */ /* 0x000fea0003800000 */
.L_x_6:
[----:B------:R-:W-:-:S00]  /*0b10*/  BRA `(.L_x_6) ;  /* 0xfffffffc00fc7947 */ /* 0x000fc0000383ffff */
[----:B------:R-:W-:-:S00]  /*0b20*/  NOP ;  /* 0x0000000000007918 */ /* 0x000fc00000000000 */
        /* <DEDUP_REMOVED lines=13> */
.L_x_7:


//--------------------- .nv.shared.reserved.0     --------------------------
	.section	.nv.shared.reserved.0,"aw",@nobits
	.weak		__nv_reservedSMEM_offset_0_alias
	.size		__nv_reservedSMEM_offset_0_alias, 0, 64
	.other		__nv_reservedSMEM_offset_0_alias,@"STO_CUDA_RESERVED_SHARED STV_DEFAULT"
__nv_reservedSMEM_offset_0_alias:
	.zero		0
	.zero		64


//--------------------- .nv.constant0._Z18max_pool_1d_kernelPKfPfiiiiii --------------------------
	.section	.nv.constant0._Z18max_pool_1d_kernelPKfPfiiiiii,"a",@progbits
	.sectionflags	@""
	.align	4
.nv.constant0._Z18max_pool_1d_kernelPKfPfiiiiii:
	.zero		936


//--------------------- SYMBOLS --------------------------

	.type		.nv.reservedSmem.offset0,@object
	.size		.nv.reservedSmem.offset0,0x4
